//
// Generated by NVIDIA NVVM Compiler
//
// Compiler Build ID: CL-36424714
// Cuda compilation tools, release 13.0, V13.0.88
// Based on NVVM 20.0.0
//

.version 9.0
.target sm_100
.address_size 64

	// .globl	_Z10stencil_1dPiS_

.visible .entry _Z10stencil_1dPiS_(
	.param .u64 .ptr .align 1 _Z10stencil_1dPiS__param_0,
	.param .u64 .ptr .align 1 _Z10stencil_1dPiS__param_1
)
{
	.reg .b32 	%r<6>;
	.reg .b64 	%rd<8>;

	ld.param.u64 	%rd1, [_Z10stencil_1dPiS__param_0];
	ld.param.u64 	%rd2, [_Z10stencil_1dPiS__param_1];
	cvta.to.global.u64 	%rd3, %rd2;
	cvta.to.global.u64 	%rd4, %rd1;
	mov.u32 	%r1, %ctaid.x;
	mov.u32 	%r2, %ntid.x;
	mov.u32 	%r3, %tid.x;
	mad.lo.s32 	%r4, %r1, %r2, %r3;
	mul.wide.s32 	%rd5, %r4, 4;
	add.s64 	%rd6, %rd4, %rd5;
	ld.global.u32 	%r5, [%rd6];
	add.s64 	%rd7, %rd3, %rd5;
	st.global.u32 	[%rd7], %r5;
	ret;

}


// ===== COMPILED SASS (sm_100) =====

	.target	sm_100

	.elftype	@"ET_EXEC"


//--------------------- .note.nv.tkinfo           --------------------------
	.section	.note.nv.tkinfo,"",@"SHT_NOTE"
	.sectionflags	@"SHF_NOTE_NV_TKINFO"
	.tkinfo
        /*0018*/ 	.word	0x00000002
        /*0030*/ 	.string	""
        /*0030*/ 	.string	"ptxas"
        /*0030*/ 	.string	"Cuda compilation tools, release 13.0, V13.0.88"
        /*0030*/ 	.string	"Build cuda_13.0.r13.0/compiler.36424714_0"
        /*0030*/ 	.string	"-arch sm_100 -m 64 "



//--------------------- .note.nv.cuinfo           --------------------------
	.section	.note.nv.cuinfo,"",@"SHT_NOTE"
	.sectionflags	@"SHF_NOTE_NV_CUINFO"
        /*0018*/ 	.short	0x0002
        /*001a*/ 	.short	0x0064
        /*001c*/ 	.short	0x0082
	.zero		2


//--------------------- .nv.info                  --------------------------
	.section	.nv.info,"",@"SHT_CUDA_INFO"
	.align	4


	//----- nvinfo : EIATTR_REGCOUNT
	.align		4
        /*0000*/ 	.byte	0x04, 0x2f
        /*0002*/ 	.short	(.L_1 - .L_0)
	.align		4
.L_0:
        /*0004*/ 	.word	index@(_Z10stencil_1dPiS_)
        /*0008*/ 	.word	0x0000000a


	//----- nvinfo : EIATTR_FRAME_SIZE
	.align		4
.L_1:
        /*000c*/ 	.byte	0x04, 0x11
        /*000e*/ 	.short	(.L_3 - .L_2)
	.align		4
.L_2:
        /*0010*/ 	.word	index@(_Z10stencil_1dPiS_)
        /*0014*/ 	.word	0x00000000


	//----- nvinfo : EIATTR_MIN_STACK_SIZE
	.align		4
.L_3:
        /*0018*/ 	.byte	0x04, 0x12
        /*001a*/ 	.short	(.L_5 - .L_4)
	.align		4
.L_4:
        /*001c*/ 	.word	index@(_Z10stencil_1dPiS_)
        /*0020*/ 	.word	0x00000000
.L_5:


//--------------------- .nv.compat                --------------------------
	.section	.nv.compat,"",@"SHT_CUDA_COMPAT_INFO"
	.align	4
        /*0000*/ 	.byte	0x02, 0x09, 0x00, 0x00, 0x02, 0x02, 0x01, 0x00, 0x02, 0x05, 0x05, 0x00, 0x03, 0x07, 0x01, 0x01
        /*0010*/ 	.byte	0x02, 0x03, 0x00, 0x00, 0x02, 0x06, 0x01, 0x00, 0x04, 0x0b, 0x08, 0x00, 0x09, 0x00, 0x00, 0x00
        /*0020*/ 	.byte	0x00, 0x00, 0x00, 0x00


//--------------------- .nv.info._Z10stencil_1dPiS_ --------------------------
	.section	.nv.info._Z10stencil_1dPiS_,"",@"SHT_CUDA_INFO"
	.sectionflags	@""
	.align	4


	//----- nvinfo : EIATTR_CUDA_API_VERSION
	.align		4
        /*0000*/ 	.byte	0x04, 0x37
        /*0002*/ 	.short	(.L_7 - .L_6)
.L_6:
        /*0004*/ 	.word	0x00000082


	//----- nvinfo : EIATTR_KPARAM_INFO
	.align		4
.L_7:
        /*0008*/ 	.byte	0x04, 0x17
        /*000a*/ 	.short	(.L_9 - .L_8)
.L_8:
        /*000c*/ 	.word	0x00000000
        /*0010*/ 	.short	0x0001
        /*0012*/ 	.short	0x0008
        /*0014*/ 	.byte	0x00, 0xf5, 0x21, 0x00


	//----- nvinfo : EIATTR_KPARAM_INFO
	.align		4
.L_9:
        /*0018*/ 	.byte	0x04, 0x17
        /*001a*/ 	.short	(.L_11 - .L_10)
.L_10:
        /*001c*/ 	.word	0x00000000
        /*0020*/ 	.short	0x0000
        /*0022*/ 	.short	0x0000
        /*0024*/ 	.byte	0x00, 0xf5, 0x21, 0x00


	//----- nvinfo : EIATTR_SPARSE_MMA_MASK
	.align		4
.L_11:
        /*0028*/ 	.byte	0x03, 0x50
        /*002a*/ 	.short	0x0000


	//----- nvinfo : EIATTR_MAXREG_COUNT
	.align		4
        /*002c*/ 	.byte	0x03, 0x1b
        /*002e*/ 	.short	0x00ff


	//----- nvinfo : EIATTR_MERCURY_ISA_VERSION
	.align		4
        /*0030*/ 	.byte	0x03, 0x5f
        /*0032*/ 	.short	0x0101


	//----- nvinfo : EIATTR_VRC_CTA_INIT_COUNT
	.align		4
        /*0034*/ 	.byte	0x02, 0x4a
	.zero		1
	.zero		1


	//----- nvinfo : EIATTR_EXIT_INSTR_OFFSETS
	.align		4
        /*0038*/ 	.byte	0x04, 0x1c
        /*003a*/ 	.short	(.L_13 - .L_12)


	//   ....[0]....
.L_12:
        /*003c*/ 	.word	0x000000c0


	//----- nvinfo : EIATTR_CBANK_PARAM_SIZE
	.align		4
.L_13:
        /*0040*/ 	.byte	0x03, 0x19
        /*0042*/ 	.short	0x0010


	//----- nvinfo : EIATTR_PARAM_CBANK
	.align		4
        /*0044*/ 	.byte	0x04, 0x0a
        /*0046*/ 	.short	(.L_15 - .L_14)
	.align		4
.L_14:
        /*0048*/ 	.word	index@(.nv.constant0._Z10stencil_1dPiS_)
        /*004c*/ 	.short	0x0380
        /*004e*/ 	.short	0x0010


	//----- nvinfo : EIATTR_SW_WAR
	.align		4
.L_15:
        /*0050*/ 	.byte	0x04, 0x36
        /*0052*/ 	.short	(.L_17 - .L_16)
.L_16:
        /*0054*/ 	.word	0x00000008
.L_17:


//--------------------- .nv.callgraph             --------------------------
	.section	.nv.callgraph,"",@"SHT_CUDA_CALLGRAPH"
	.align	4
	.sectionentsize	8
	.align		4
        /*0000*/ 	.word	0x00000000
	.align		4
        /*0004*/ 	.word	0xffffffff
	.align		4
        /*0008*/ 	.word	0x00000000
	.align		4
        /*000c*/ 	.word	0xfffffffe
	.align		4
        /*0010*/ 	.word	0x00000000
	.align		4
        /*0014*/ 	.word	0xfffffffd
	.align		4
        /*0018*/ 	.word	0x00000000
	.align		4
        /*001c*/ 	.word	0xfffffffc


//--------------------- .text._Z10stencil_1dPiS_  --------------------------
	.section	.text._Z10stencil_1dPiS_,"ax",@progbits
	.align	128
        .global         _Z10stencil_1dPiS_
        .type           _Z10stencil_1dPiS_,@function
        .size           _Z10stencil_1dPiS_,(.L_x_1 - _Z10stencil_1dPiS_)
        .other          _Z10stencil_1dPiS_,@"STO_CUDA_ENTRY STV_DEFAULT"
_Z10stencil_1dPiS_:
.text._Z10stencil_1dPiS_:
[----:B------:R-:W-:Y:S01]  /*0000*/  LDC R1, c[0x0][0x37c] ;  /* 0x0000df00ff017b82 */ /* 0x000fe20000000800 */
[----:B------:R-:W0:Y:S07]  /*0010*/  S2R R0, SR_TID.X ;  /* 0x0000000000007919 */ /* 0x000e2e0000002100 */
[----:B------:R-:W0:Y:S01]  /*0020*/  S2UR UR6, SR_CTAID.X ;  /* 0x00000000000679c3 */ /* 0x000e220000002500 */
[----:B------:R-:W1:Y:S07]  /*0030*/  LDCU.64 UR4, c[0x0][0x358] ;  /* 0x00006b00ff0477ac */ /* 0x000e6e0008000a00 */
[----:B------:R-:W0:Y:S08]  /*0040*/  LDC R7, c[0x0][0x360] ;  /* 0x0000d800ff077b82 */ /* 0x000e300000000800 */
[----:B------:R-:W2:Y:S08]  /*0050*/  LDC.64 R2, c[0x0][0x380] ;  /* 0x0000e000ff027b82 */ /* 0x000eb00000000a00 */
[----:B------:R-:W3:Y:S01]  /*0060*/  LDC.64 R4, c[0x0][0x388] ;  /* 0x0000e200ff047b82 */ /* 0x000ee20000000a00 */
[----:B0-----:R-:W-:-:S04]  /*0070*/  IMAD R7, R7, UR6, R0 ;  /* 0x0000000607077c24 */ /* 0x001fc8000f8e0200 */
[----:B--2---:R-:W-:-:S06]  /*0080*/  IMAD.WIDE R2, R7, 0x4, R2 ;  /* 0x0000000407027825 */ /* 0x004fcc00078e0202 */
[----:B-1----:R-:W2:Y:S01]  /*0090*/  LDG.E R3, desc[UR4][R2.64] ;  /* 0x0000000402037981 */ /* 0x002ea2000c1e1900 */
[----:B---3--:R-:W-:-:S05]  /*00a0*/  IMAD.WIDE R4, R7, 0x4, R4 ;  /* 0x0000000407047825 */ /* 0x008fca00078e0204 */
[----:B--2---:R-:W-:Y:S01]  /*00b0*/  STG.E desc[UR4][R4.64], R3 ;  /* 0x0000000304007986 */ /* 0x004fe2000c101904 */
[----:B------:R-:W-:Y:S05]  /*00c0*/  EXIT ;  /* 0x000000000000794d */ /* 0x000fea0003800000 */
.L_x_0:
[----:B------:R-:W-:-:S00]  /*00d0*/  BRA `(.L_x_0) ;  /* 0xfffffffc00fc7947 */ /* 0x000fc0000383ffff */
[----:B------:R-:W-:-:S00]  /*00e0*/  NOP ;  /* 0x0000000000007918 */ /* 0x000fc00000000000 */
        /* <DEDUP_REMOVED lines=9> */
.L_x_1:


//--------------------- .nv.shared.reserved.0     --------------------------
	.section	.nv.shared.reserved.0,"aw",@nobits
	.weak		__nv_reservedSMEM_offset_0_alias
	.size		__nv_reservedSMEM_offset_0_alias, 0, 64
	.other		__nv_reservedSMEM_offset_0_alias,@"STO_CUDA_RESERVED_SHARED STV_DEFAULT"
__nv_reservedSMEM_offset_0_alias:
	.zero		0
	.zero		64


//--------------------- .nv.constant0._Z10stencil_1dPiS_ --------------------------
	.section	.nv.constant0._Z10stencil_1dPiS_,"a",@progbits
	.sectionflags	@""
	.align	4
.nv.constant0._Z10stencil_1dPiS_:
	.zero		912


//--------------------- SYMBOLS --------------------------

	.type		.nv.reservedSmem.offset0,@object
	.size		.nv.reservedSmem.offset0,0x4
